//
// Generated by NVIDIA NVVM Compiler
//
// Compiler Build ID: CL-36424714
// Cuda compilation tools, release 13.0, V13.0.88
// Based on NVVM 20.0.0
//

.version 9.0
.target sm_100
.address_size 64

	// .globl	_Z9log_floatPfii

.visible .entry _Z9log_floatPfii(
	.param .u64 .ptr .align 1 _Z9log_floatPfii_param_0,
	.param .u32 _Z9log_floatPfii_param_1,
	.param .u32 _Z9log_floatPfii_param_2
)
{
	.reg .pred 	%p<2>;
	.reg .b32 	%r<8>;
	.reg .b32 	%f<4>;
	.reg .b64 	%rd<5>;
	.reg .b64 	%fd<3>;

	ld.param.u64 	%rd1, [_Z9log_floatPfii_param_0];
	ld.param.u32 	%r2, [_Z9log_floatPfii_param_1];
	ld.param.u32 	%r3, [_Z9log_floatPfii_param_2];
	mov.u32 	%r4, %ctaid.x;
	mov.u32 	%r5, %ntid.x;
	mov.u32 	%r6, %tid.x;
	mad.lo.s32 	%r1, %r4, %r5, %r6;
	mul.lo.s32 	%r7, %r3, %r2;
	setp.ge.s32 	%p1, %r1, %r7;
	@%p1 bra 	$L__BB0_2;
	cvta.to.global.u64 	%rd2, %rd1;
	cvt.rn.f64.s32 	%fd1, %r1;
	add.f64 	%fd2, %fd1, 0d3F847AE147AE147B;
	cvt.rn.f32.f64 	%f1, %fd2;
	lg2.approx.f32 	%f2, %f1;
	mul.f32 	%f3, %f2, 0f3F317218;
	mul.wide.s32 	%rd3, %r1, 4;
	add.s64 	%rd4, %rd2, %rd3;
	st.global.f32 	[%rd4], %f3;
$L__BB0_2:
	ret;

}
	// .globl	_Z10log_doublePdii
.visible .entry _Z10log_doublePdii(
	.param .u64 .ptr .align 1 _Z10log_doublePdii_param_0,
	.param .u32 _Z10log_doublePdii_param_1,
	.param .u32 _Z10log_doublePdii_param_2
)
{
	.reg .pred 	%p<5>;
	.reg .b32 	%r<12>;
	.reg .b32 	%f<23>;
	.reg .b64 	%rd<5>;
	.reg .b64 	%fd<4>;

	ld.param.u64 	%rd1, [_Z10log_doublePdii_param_0];
	ld.param.u32 	%r2, [_Z10log_doublePdii_param_1];
	ld.param.u32 	%r3, [_Z10log_doublePdii_param_2];
	mov.u32 	%r4, %ctaid.x;
	mov.u32 	%r5, %ntid.x;
	mov.u32 	%r6, %tid.x;
	mad.lo.s32 	%r1, %r4, %r5, %r6;
	mul.lo.s32 	%r7, %r3, %r2;
	setp.ge.s32 	%p1, %r1, %r7;
	@%p1 bra 	$L__BB1_2;
	cvta.to.global.u64 	%rd2, %rd1;
	cvt.rn.f64.s32 	%fd1, %r1;
	add.f64 	%fd2, %fd1, 0d3F847AE147AE147B;
	cvt.rn.f32.f64 	%f1, %fd2;
	setp.lt.f32 	%p2, %f1, 0f00800000;
	mul.f32 	%f2, %f1, 0f4B000000;
	selp.f32 	%f3, %f2, %f1, %p2;
	selp.f32 	%f4, 0fC1B80000, 0f00000000, %p2;
	mov.b32 	%r8, %f3;
	add.s32 	%r9, %r8, -1059760811;
	and.b32  	%r10, %r9, -8388608;
	sub.s32 	%r11, %r8, %r10;
	mov.b32 	%f5, %r11;
	cvt.rn.f32.s32 	%f6, %r10;
	fma.rn.f32 	%f7, %f6, 0f34000000, %f4;
	add.f32 	%f8, %f5, 0fBF800000;
	fma.rn.f32 	%f9, %f8, 0fBE055027, 0f3E1039F6;
	fma.rn.f32 	%f10, %f9, %f8, 0fBDF8CDCC;
	fma.rn.f32 	%f11, %f10, %f8, 0f3E0F2955;
	fma.rn.f32 	%f12, %f11, %f8, 0fBE2AD8B9;
	fma.rn.f32 	%f13, %f12, %f8, 0f3E4CED0B;
	fma.rn.f32 	%f14, %f13, %f8, 0fBE7FFF22;
	fma.rn.f32 	%f15, %f14, %f8, 0f3EAAAA78;
	fma.rn.f32 	%f16, %f15, %f8, 0fBF000000;
	mul.f32 	%f17, %f8, %f16;
	fma.rn.f32 	%f18, %f17, %f8, %f8;
	fma.rn.f32 	%f19, %f7, 0f3F317218, %f18;
	setp.gt.u32 	%p3, %r8, 2139095039;
	fma.rn.f32 	%f20, %f3, 0f7F800000, 0f7F800000;
	selp.f32 	%f21, %f20, %f19, %p3;
	setp.eq.f32 	%p4, %f3, 0f00000000;
	selp.f32 	%f22, 0fFF800000, %f21, %p4;
	cvt.f64.f32 	%fd3, %f22;
	mul.wide.s32 	%rd3, %r1, 8;
	add.s64 	%rd4, %rd2, %rd3;
	st.global.f64 	[%rd4], %fd3;
$L__BB1_2:
	ret;

}


// ===== COMPILED SASS (sm_100) =====

	.target	sm_100

	.elftype	@"ET_EXEC"


//--------------------- .note.nv.tkinfo           --------------------------
	.section	.note.nv.tkinfo,"",@"SHT_NOTE"
	.sectionflags	@"SHF_NOTE_NV_TKINFO"
	.tkinfo
        /*0018*/ 	.word	0x00000002
        /*0030*/ 	.string	""
        /*0030*/ 	.string	"ptxas"
        /*0030*/ 	.string	"Cuda compilation tools, release 13.0, V13.0.88"
        /*0030*/ 	.string	"Build cuda_13.0.r13.0/compiler.36424714_0"
        /*0030*/ 	.string	"-arch sm_100 -m 64 "



//--------------------- .note.nv.cuinfo           --------------------------
	.section	.note.nv.cuinfo,"",@"SHT_NOTE"
	.sectionflags	@"SHF_NOTE_NV_CUINFO"
        /*0018*/ 	.short	0x0002
        /*001a*/ 	.short	0x0064
        /*001c*/ 	.short	0x0082
	.zero		2


//--------------------- .nv.info                  --------------------------
	.section	.nv.info,"",@"SHT_CUDA_INFO"
	.align	4


	//----- nvinfo : EIATTR_REGCOUNT
	.align		4
        /*0000*/ 	.byte	0x04, 0x2f
        /*0002*/ 	.short	(.L_1 - .L_0)
	.align		4
.L_0:
        /*0004*/ 	.word	index@(_Z9log_floatPfii)
        /*0008*/ 	.word	0x0000000a


	//----- nvinfo : EIATTR_FRAME_SIZE
	.align		4
.L_1:
        /*000c*/ 	.byte	0x04, 0x11
        /*000e*/ 	.short	(.L_3 - .L_2)
	.align		4
.L_2:
        /*0010*/ 	.word	index@(_Z9log_floatPfii)
        /*0014*/ 	.word	0x00000000


	//----- nvinfo : EIATTR_REGCOUNT
	.align		4
.L_3:
        /*0018*/ 	.byte	0x04, 0x2f
        /*001a*/ 	.short	(.L_5 - .L_4)
	.align		4
.L_4:
        /*001c*/ 	.word	index@(_Z10log_doublePdii)
        /*0020*/ 	.word	0x0000000a


	//----- nvinfo : EIATTR_FRAME_SIZE
	.align		4
.L_5:
        /*0024*/ 	.byte	0x04, 0x11
        /*0026*/ 	.short	(.L_7 - .L_6)
	.align		4
.L_6:
        /*0028*/ 	.word	index@(_Z10log_doublePdii)
        /*002c*/ 	.word	0x00000000


	//----- nvinfo : EIATTR_MIN_STACK_SIZE
	.align		4
.L_7:
        /*0030*/ 	.byte	0x04, 0x12
        /*0032*/ 	.short	(.L_9 - .L_8)
	.align		4
.L_8:
        /*0034*/ 	.word	index@(_Z10log_doublePdii)
        /*0038*/ 	.word	0x00000000


	//----- nvinfo : EIATTR_MIN_STACK_SIZE
	.align		4
.L_9:
        /*003c*/ 	.byte	0x04, 0x12
        /*003e*/ 	.short	(.L_11 - .L_10)
	.align		4
.L_10:
        /*0040*/ 	.word	index@(_Z9log_floatPfii)
        /*0044*/ 	.word	0x00000000
.L_11:


//--------------------- .nv.compat                --------------------------
	.section	.nv.compat,"",@"SHT_CUDA_COMPAT_INFO"
	.align	4
        /*0000*/ 	.byte	0x02, 0x09, 0x00, 0x00, 0x02, 0x02, 0x01, 0x00, 0x02, 0x05, 0x05, 0x00, 0x03, 0x07, 0x01, 0x01
        /*0010*/ 	.byte	0x02, 0x03, 0x00, 0x00, 0x02, 0x06, 0x01, 0x00, 0x04, 0x0b, 0x08, 0x00, 0x01, 0x00, 0x00, 0x00
        /*0020*/ 	.byte	0x00, 0x00, 0x00, 0x00


//--------------------- .nv.info._Z10log_doublePdii --------------------------
	.section	.nv.info._Z10log_doublePdii,"",@"SHT_CUDA_INFO"
	.sectionflags	@""
	.align	4


	//----- nvinfo : EIATTR_CUDA_API_VERSION
	.align		4
        /*0000*/ 	.byte	0x04, 0x37
        /*0002*/ 	.short	(.L_13 - .L_12)
.L_12:
        /*0004*/ 	.word	0x00000082


	//----- nvinfo : EIATTR_KPARAM_INFO
	.align		4
.L_13:
        /*0008*/ 	.byte	0x04, 0x17
        /*000a*/ 	.short	(.L_15 - .L_14)
.L_14:
        /*000c*/ 	.word	0x00000000
        /*0010*/ 	.short	0x0002
        /*0012*/ 	.short	0x000c
        /*0014*/ 	.byte	0x00, 0xf0, 0x11, 0x00


	//----- nvinfo : EIATTR_KPARAM_INFO
	.align		4
.L_15:
        /*0018*/ 	.byte	0x04, 0x17
        /*001a*/ 	.short	(.L_17 - .L_16)
.L_16:
        /*001c*/ 	.word	0x00000000
        /*0020*/ 	.short	0x0001
        /*0022*/ 	.short	0x0008
        /*0024*/ 	.byte	0x00, 0xf0, 0x11, 0x00


	//----- nvinfo : EIATTR_KPARAM_INFO
	.align		4
.L_17:
        /*0028*/ 	.byte	0x04, 0x17
        /*002a*/ 	.short	(.L_19 - .L_18)
.L_18:
        /*002c*/ 	.word	0x00000000
        /*0030*/ 	.short	0x0000
        /*0032*/ 	.short	0x0000
        /*0034*/ 	.byte	0x00, 0xf5, 0x21, 0x00


	//----- nvinfo : EIATTR_SPARSE_MMA_MASK
	.align		4
.L_19:
        /*0038*/ 	.byte	0x03, 0x50
        /*003a*/ 	.short	0x0000


	//----- nvinfo : EIATTR_MAXREG_COUNT
	.align		4
        /*003c*/ 	.byte	0x03, 0x1b
        /*003e*/ 	.short	0x00ff


	//----- nvinfo : EIATTR_MERCURY_ISA_VERSION
	.align		4
        /*0040*/ 	.byte	0x03, 0x5f
        /*0042*/ 	.short	0x0101


	//----- nvinfo : EIATTR_VRC_CTA_INIT_COUNT
	.align		4
        /*0044*/ 	.byte	0x02, 0x4a
	.zero		1
	.zero		1


	//----- nvinfo : EIATTR_EXIT_INSTR_OFFSETS
	.align		4
        /*0048*/ 	.byte	0x04, 0x1c
        /*004a*/ 	.short	(.L_21 - .L_20)


	//   ....[0]....
.L_20:
        /*004c*/ 	.word	0x00000080


	//   ....[1]....
        /*0050*/ 	.word	0x000002d0


	//----- nvinfo : EIATTR_CBANK_PARAM_SIZE
	.align		4
.L_21:
        /*0054*/ 	.byte	0x03, 0x19
        /*0056*/ 	.short	0x0010


	//----- nvinfo : EIATTR_PARAM_CBANK
	.align		4
        /*0058*/ 	.byte	0x04, 0x0a
        /*005a*/ 	.short	(.L_23 - .L_22)
	.align		4
.L_22:
        /*005c*/ 	.word	index@(.nv.constant0._Z10log_doublePdii)
        /*0060*/ 	.short	0x0380
        /*0062*/ 	.short	0x0010


	//----- nvinfo : EIATTR_SW_WAR
	.align		4
.L_23:
        /*0064*/ 	.byte	0x04, 0x36
        /*0066*/ 	.short	(.L_25 - .L_24)
.L_24:
        /*0068*/ 	.word	0x00000008
.L_25:


//--------------------- .nv.info._Z9log_floatPfii --------------------------
	.section	.nv.info._Z9log_floatPfii,"",@"SHT_CUDA_INFO"
	.sectionflags	@""
	.align	4


	//----- nvinfo : EIATTR_CUDA_API_VERSION
	.align		4
        /*0000*/ 	.byte	0x04, 0x37
        /*0002*/ 	.short	(.L_27 - .L_26)
.L_26:
        /*0004*/ 	.word	0x00000082


	//----- nvinfo : EIATTR_KPARAM_INFO
	.align		4
.L_27:
        /*0008*/ 	.byte	0x04, 0x17
        /*000a*/ 	.short	(.L_29 - .L_28)
.L_28:
        /*000c*/ 	.word	0x00000000
        /*0010*/ 	.short	0x0002
        /*0012*/ 	.short	0x000c
        /*0014*/ 	.byte	0x00, 0xf0, 0x11, 0x00


	//----- nvinfo : EIATTR_KPARAM_INFO
	.align		4
.L_29:
        /*0018*/ 	.byte	0x04, 0x17
        /*001a*/ 	.short	(.L_31 - .L_30)
.L_30:
        /*001c*/ 	.word	0x00000000
        /*0020*/ 	.short	0x0001
        /*0022*/ 	.short	0x0008
        /*0024*/ 	.byte	0x00, 0xf0, 0x11, 0x00


	//----- nvinfo : EIATTR_KPARAM_INFO
	.align		4
.L_31:
        /*0028*/ 	.byte	0x04, 0x17
        /*002a*/ 	.short	(.L_33 - .L_32)
.L_32:
        /*002c*/ 	.word	0x00000000
        /*0030*/ 	.short	0x0000
        /*0032*/ 	.short	0x0000
        /*0034*/ 	.byte	0x00, 0xf5, 0x21, 0x00


	//----- nvinfo : EIATTR_SPARSE_MMA_MASK
	.align		4
.L_33:
        /*0038*/ 	.byte	0x03, 0x50
        /*003a*/ 	.short	0x0000


	//----- nvinfo : EIATTR_MAXREG_COUNT
	.align		4
        /*003c*/ 	.byte	0x03, 0x1b
        /*003e*/ 	.short	0x00ff


	//----- nvinfo : EIATTR_MERCURY_ISA_VERSION
	.align		4
        /*0040*/ 	.byte	0x03, 0x5f
        /*0042*/ 	.short	0x0101


	//----- nvinfo : EIATTR_VRC_CTA_INIT_COUNT
	.align		4
        /*0044*/ 	.byte	0x02, 0x4a
	.zero		1
	.zero		1


	//----- nvinfo : EIATTR_EXIT_INSTR_OFFSETS
	.align		4
        /*0048*/ 	.byte	0x04, 0x1c
        /*004a*/ 	.short	(.L_35 - .L_34)


	//   ....[0]....
.L_34:
        /*004c*/ 	.word	0x00000080


	//   ....[1]....
        /*0050*/ 	.word	0x00000170


	//----- nvinfo : EIATTR_CBANK_PARAM_SIZE
	.align		4
.L_35:
        /*0054*/ 	.byte	0x03, 0x19
        /*0056*/ 	.short	0x0010


	//----- nvinfo : EIATTR_PARAM_CBANK
	.align		4
        /*0058*/ 	.byte	0x04, 0x0a
        /*005a*/ 	.short	(.L_37 - .L_36)
	.align		4
.L_36:
        /*005c*/ 	.word	index@(.nv.constant0._Z9log_floatPfii)
        /*0060*/ 	.short	0x0380
        /*0062*/ 	.short	0x0010


	//----- nvinfo : EIATTR_SW_WAR
	.align		4
.L_37:
        /*0064*/ 	.byte	0x04, 0x36
        /*0066*/ 	.short	(.L_39 - .L_38)
.L_38:
        /*0068*/ 	.word	0x00000008
.L_39:


//--------------------- .nv.callgraph             --------------------------
	.section	.nv.callgraph,"",@"SHT_CUDA_CALLGRAPH"
	.align	4
	.sectionentsize	8
	.align		4
        /*0000*/ 	.word	0x00000000
	.align		4
        /*0004*/ 	.word	0xffffffff
	.align		4
        /*0008*/ 	.word	0x00000000
	.align		4
        /*000c*/ 	.word	0xfffffffe
	.align		4
        /*0010*/ 	.word	0x00000000
	.align		4
        /*0014*/ 	.word	0xfffffffd
	.align		4
        /*0018*/ 	.word	0x00000000
	.align		4
        /*001c*/ 	.word	0xfffffffc


//--------------------- .text._Z10log_doublePdii  --------------------------
	.section	.text._Z10log_doublePdii,"ax",@progbits
	.align	128
        .global         _Z10log_doublePdii
        .type           _Z10log_doublePdii,@function
        .size           _Z10log_doublePdii,(.L_x_2 - _Z10log_doublePdii)
        .other          _Z10log_doublePdii,@"STO_CUDA_ENTRY STV_DEFAULT"
_Z10log_doublePdii:
.text._Z10log_doublePdii:
[----:B------:R-:W-:Y:S01]  /*0000*/  LDC R1, c[0x0][0x37c] ;  /* 0x0000df00ff017b82 */ /* 0x000fe20000000800 */
[----:B------:R-:W0:Y:S07]  /*0010*/  S2R R3, SR_TID.X ;  /* 0x0000000000037919 */ /* 0x000e2e0000002100 */
[----:B------:R-:W0:Y:S01]  /*0020*/  S2UR UR6, SR_CTAID.X ;  /* 0x00000000000679c3 */ /* 0x000e220000002500 */
[----:B------:R-:W1:Y:S07]  /*0030*/  LDCU.64 UR4, c[0x0][0x388] ;  /* 0x00007100ff0477ac */ /* 0x000e6e0008000a00 */
[----:B------:R-:W0:Y:S01]  /*0040*/  LDC R0, c[0x0][0x360] ;  /* 0x0000d800ff007b82 */ /* 0x000e220000000800 */
[----:B-1----:R-:W-:Y:S01]  /*0050*/  UIMAD UR4, UR5, UR4, URZ ;  /* 0x00000004050472a4 */ /* 0x002fe2000f8e02ff */
[----:B0-----:R-:W-:-:S05]  /*0060*/  IMAD R0, R0, UR6, R3 ;  /* 0x0000000600007c24 */ /* 0x001fca000f8e0203 */
[----:B------:R-:W-:-:S13]  /*0070*/  ISETP.GE.AND P0, PT, R0, UR4, PT ;  /* 0x0000000400007c0c */ /* 0x000fda000bf06270 */
[----:B------:R-:W-:Y:S05]  /*0080*/  @P0 EXIT ;  /* 0x000000000000094d */ /* 0x000fea0003800000 */
[----:B------:R-:W0:Y:S01]  /*0090*/  I2F.F64 R2, R0 ;  /* 0x0000000000027312 */ /* 0x000e220000201c00 */
[----:B------:R-:W-:Y:S01]  /*00a0*/  UMOV UR4, 0x47ae147b ;  /* 0x47ae147b00047882 */ /* 0x000fe20000000000 */
[----:B------:R-:W-:Y:S01]  /*00b0*/  UMOV UR5, 0x3f847ae1 ;  /* 0x3f847ae100057882 */ /* 0x000fe20000000000 */
[----:B------:R-:W-:Y:S01]  /*00c0*/  MOV R7, 0x3e055027 ;  /* 0x3e05502700077802 */ /* 0x000fe20000000f00 */
[----:B0-----:R-:W-:Y:S02]  /*00d0*/  DADD R2, R2, UR4 ;  /* 0x0000000402027e29 */ /* 0x001fe40008000000 */
[----:B------:R-:W0:Y:S04]  /*00e0*/  LDCU.64 UR4, c[0x0][0x358] ;  /* 0x00006b00ff0477ac */ /* 0x000e280008000a00 */
[----:B------:R1:W2:Y:S02]  /*00f0*/  F2F.F32.F64 R6, R2 ;  /* 0x0000000200067310 */ /* 0x0002a40000301000 */
[----:B-1----:R-:W-:-:S02]  /*0100*/  MOV R3, 0x7f800000 ;  /* 0x7f80000000037802 */ /* 0x002fc40000000f00 */
[----:B--2---:R-:W-:-:S04]  /*0110*/  FSETP.GEU.AND P0, PT, R6, 1.175494350822287508e-38, PT ;  /* 0x008000000600780b */ /* 0x004fc80003f0e000 */
[----:B------:R-:W-:-:S09]  /*0120*/  FSEL R2, RZ, -23, P0 ;  /* 0xc1b80000ff027808 */ /* 0x000fd20000000000 */
[----:B------:R-:W-:-:S05]  /*0130*/  @!P0 FMUL R6, R6, 8388608 ;  /* 0x4b00000006068820 */ /* 0x000fca0000400000 */
[C---:B------:R-:W-:Y:S02]  /*0140*/  IADD3 R4, PT, PT, R6.reuse, -0x3f2aaaab, RZ ;  /* 0xc0d5555506047810 */ /* 0x040fe40007ffe0ff */
[----:B------:R-:W-:Y:S02]  /*0150*/  ISETP.GT.U32.AND P0, PT, R6, 0x7f7fffff, PT ;  /* 0x7f7fffff0600780c */ /* 0x000fe40003f04070 */
[----:B------:R-:W-:-:S04]  /*0160*/  LOP3.LUT R5, R4, 0xff800000, RZ, 0xc0, !PT ;  /* 0xff80000004057812 */ /* 0x000fc800078ec0ff */
[-C--:B------:R-:W-:Y:S02]  /*0170*/  IADD3 R4, PT, PT, R6, -R5.reuse, RZ ;  /* 0x8000000506047210 */ /* 0x080fe40007ffe0ff */
[----:B------:R-:W-:-:S03]  /*0180*/  I2FP.F32.S32 R5, R5 ;  /* 0x0000000500057245 */ /* 0x000fc60000201400 */
[----:B------:R-:W-:Y:S02]  /*0190*/  FADD R4, R4, -1 ;  /* 0xbf80000004047421 */ /* 0x000fe40000000000 */
[----:B------:R-:W-:Y:S02]  /*01a0*/  FFMA R2, R5, 1.1920928955078125e-07, R2 ;  /* 0x3400000005027823 */ /* 0x000fe40000000002 */
[----:B------:R-:W-:-:S04]  /*01b0*/  FFMA R7, R4, -R7, 0.14084610342979431152 ;  /* 0x3e1039f604077423 */ /* 0x000fc80000000807 */
[----:B------:R-:W-:-:S04]  /*01c0*/  FFMA R7, R4, R7, -0.12148627638816833496 ;  /* 0xbdf8cdcc04077423 */ /* 0x000fc80000000007 */
[----:B------:R-:W-:-:S04]  /*01d0*/  FFMA R7, R4, R7, 0.13980610668659210205 ;  /* 0x3e0f295504077423 */ /* 0x000fc80000000007 */
[----:B------:R-:W-:-:S04]  /*01e0*/  FFMA R7, R4, R7, -0.16684235632419586182 ;  /* 0xbe2ad8b904077423 */ /* 0x000fc80000000007 */
[----:B------:R-:W-:-:S04]  /*01f0*/  FFMA R7, R4, R7, 0.20012299716472625732 ;  /* 0x3e4ced0b04077423 */ /* 0x000fc80000000007 */
[----:B------:R-:W-:-:S04]  /*0200*/  FFMA R7, R4, R7, -0.24999669194221496582 ;  /* 0xbe7fff2204077423 */ /* 0x000fc80000000007 */
[----:B------:R-:W-:-:S04]  /*0210*/  FFMA R7, R4, R7, 0.33333182334899902344 ;  /* 0x3eaaaa7804077423 */ /* 0x000fc80000000007 */
[----:B------:R-:W-:-:S04]  /*0220*/  FFMA R7, R4, R7, -0.5 ;  /* 0xbf00000004077423 */ /* 0x000fc80000000007 */
[----:B------:R-:W-:-:S04]  /*0230*/  FMUL R7, R4, R7 ;  /* 0x0000000704077220 */ /* 0x000fc80000400000 */
[----:B------:R-:W-:Y:S02]  /*0240*/  FFMA R7, R4, R7, R4 ;  /* 0x0000000704077223 */ /* 0x000fe40000000004 */
[----:B------:R-:W1:Y:S02]  /*0250*/  LDC.64 R4, c[0x0][0x380] ;  /* 0x0000e000ff047b82 */ /* 0x000e640000000a00 */
[----:B------:R-:W-:Y:S01]  /*0260*/  FFMA R2, R2, 0.69314718246459960938, R7 ;  /* 0x3f31721802027823 */ /* 0x000fe20000000007 */
[C---:B------:R-:W-:Y:S01]  /*0270*/  @P0 FFMA R2, R6.reuse, R3, +INF ;  /* 0x7f80000006020423 */ /* 0x040fe20000000003 */
[----:B------:R-:W-:-:S04]  /*0280*/  FSETP.NEU.AND P0, PT, R6, RZ, PT ;  /* 0x000000ff0600720b */ /* 0x000fc80003f0d000 */
[----:B------:R-:W-:-:S06]  /*0290*/  FSEL R2, R2, -INF , P0 ;  /* 0xff80000002027808 */ /* 0x000fcc0000000000 */
[----:B------:R-:W0:Y:S01]  /*02a0*/  F2F.F64.F32 R2, R2 ;  /* 0x0000000200027310 */ /* 0x000e220000201800 */
[----:B-1----:R-:W-:-:S05]  /*02b0*/  IMAD.WIDE R4, R0, 0x8, R4 ;  /* 0x0000000800047825 */ /* 0x002fca00078e0204 */
[----:B0-----:R-:W-:Y:S01]  /*02c0*/  STG.E.64 desc[UR4][R4.64], R2 ;  /* 0x0000000204007986 */ /* 0x001fe2000c101b04 */
[----:B------:R-:W-:Y:S05]  /*02d0*/  EXIT ;  /* 0x000000000000794d */ /* 0x000fea0003800000 */
.L_x_0:
[----:B------:R-:W-:-:S00]  /*02e0*/  BRA `(.L_x_0) ;  /* 0xfffffffc00fc7947 */ /* 0x000fc0000383ffff */
[----:B------:R-:W-:-:S00]  /*02f0*/  NOP ;  /* 0x0000000000007918 */ /* 0x000fc00000000000 */
        /* <DEDUP_REMOVED lines=8> */
.L_x_2:


//--------------------- .text._Z9log_floatPfii    --------------------------
	.section	.text._Z9log_floatPfii,"ax",@progbits
	.align	128
        .global         _Z9log_floatPfii
        .type           _Z9log_floatPfii,@function
        .size           _Z9log_floatPfii,(.L_x_3 - _Z9log_floatPfii)
        .other          _Z9log_floatPfii,@"STO_CUDA_ENTRY STV_DEFAULT"
_Z9log_floatPfii:
.text._Z9log_floatPfii:
        /* <DEDUP_REMOVED lines=12> */
[----:B------:R-:W1:Y:S01]  /*00c0*/  LDC.64 R4, c[0x0][0x380] ;  /* 0x0000e000ff047b82 */ /* 0x000e620000000a00 */
[----:B0-----:R-:W-:Y:S02]  /*00d0*/  DADD R2, R2, UR4 ;  /* 0x0000000402027e29 */ /* 0x001fe40008000000 */
[----:B------:R-:W0:Y:S04]  /*00e0*/  LDCU.64 UR4, c[0x0][0x358] ;  /* 0x00006b00ff0477ac */ /* 0x000e280008000a00 */
[----:B------:R-:W2:Y:S01]  /*00f0*/  F2F.F32.F64 R0, R2 ;  /* 0x0000000200007310 */ /* 0x000ea20000301000 */
[----:B-1----:R-:W-:Y:S01]  /*0100*/  IMAD.WIDE R4, R7, 0x4, R4 ;  /* 0x0000000407047825 */ /* 0x002fe200078e0204 */
[----:B--2---:R-:W-:-:S13]  /*0110*/  FSETP.GEU.AND P0, PT, |R0|, 1.175494350822287508e-38, PT ;  /* 0x008000000000780b */ /* 0x004fda0003f0e200 */
[----:B------:R-:W-:-:S04]  /*0120*/  @!P0 FMUL R0, R0, 16777216 ;  /* 0x4b80000000008820 */ /* 0x000fc80000400000 */
[----:B------:R-:W1:Y:S02]  /*0130*/  MUFU.LG2 R6, R0 ;  /* 0x0000000000067308 */ /* 0x000e640000000c00 */
[----:B-1----:R-:W-:-:S04]  /*0140*/  @!P0 FADD R6, R6, -24 ;  /* 0xc1c0000006068421 */ /* 0x002fc80000000000 */
[----:B------:R-:W-:-:S05]  /*0150*/  FMUL R7, R6, 0.69314718246459960938 ;  /* 0x3f31721806077820 */ /* 0x000fca0000400000 */
[----:B0-----:R-:W-:Y:S01]  /*0160*/  STG.E desc[UR4][R4.64], R7 ;  /* 0x0000000704007986 */ /* 0x001fe2000c101904 */
[----:B------:R-:W-:Y:S05]  /*0170*/  EXIT ;  /* 0x000000000000794d */ /* 0x000fea0003800000 */
.L_x_1:
        /* <DEDUP_REMOVED lines=16> */
.L_x_3:


//--------------------- .nv.shared.reserved.0     --------------------------
	.section	.nv.shared.reserved.0,"aw",@nobits
	.weak		__nv_reservedSMEM_offset_0_alias
	.size		__nv_reservedSMEM_offset_0_alias, 0, 64
	.other		__nv_reservedSMEM_offset_0_alias,@"STO_CUDA_RESERVED_SHARED STV_DEFAULT"
__nv_reservedSMEM_offset_0_alias:
	.zero		0
	.zero		64


//--------------------- .nv.constant0._Z10log_doublePdii --------------------------
	.section	.nv.constant0._Z10log_doublePdii,"a",@progbits
	.sectionflags	@""
	.align	4
.nv.constant0._Z10log_doublePdii:
	.zero		912


//--------------------- .nv.constant0._Z9log_floatPfii --------------------------
	.section	.nv.constant0._Z9log_floatPfii,"a",@progbits
	.sectionflags	@""
	.align	4
.nv.constant0._Z9log_floatPfii:
	.zero		912


//--------------------- SYMBOLS --------------------------

	.type		.nv.reservedSmem.offset0,@object
	.size		.nv.reservedSmem.offset0,0x4
